//
// Generated by NVIDIA NVVM Compiler
//
// Compiler Build ID: CL-36424714
// Cuda compilation tools, release 13.0, V13.0.88
// Based on NVVM 20.0.0
//

.version 9.0
.target sm_100
.address_size 64

	// .globl	_Z16matrix_transposePKfPfii
// _ZZ16matrix_transposePKfPfiiE4tile has been demoted

.visible .entry _Z16matrix_transposePKfPfii(
	.param .u64 .ptr .align 1 _Z16matrix_transposePKfPfii_param_0,
	.param .u64 .ptr .align 1 _Z16matrix_transposePKfPfii_param_1,
	.param .u32 _Z16matrix_transposePKfPfii_param_2,
	.param .u32 _Z16matrix_transposePKfPfii_param_3
)
{
	.reg .pred 	%p<6>;
	.reg .b32 	%r<17>;
	.reg .b32 	%f<3>;
	.reg .b64 	%rd<9>;
	// demoted variable
	.shared .align 4 .b8 _ZZ16matrix_transposePKfPfiiE4tile[1088];
	ld.param.u64 	%rd1, [_Z16matrix_transposePKfPfii_param_0];
	ld.param.u64 	%rd2, [_Z16matrix_transposePKfPfii_param_1];
	ld.param.u32 	%r4, [_Z16matrix_transposePKfPfii_param_2];
	ld.param.u32 	%r5, [_Z16matrix_transposePKfPfii_param_3];
	mov.u32 	%r6, %ctaid.x;
	mov.u32 	%r7, %ctaid.y;
	mov.u32 	%r8, %tid.x;
	mov.u32 	%r9, %tid.y;
	mov.u32 	%r10, %ntid.y;
	mad.lo.s32 	%r1, %r7, %r10, %r9;
	mov.u32 	%r11, %ntid.x;
	mad.lo.s32 	%r2, %r6, %r11, %r8;
	setp.lt.s32 	%p2, %r1, %r5;
	setp.lt.s32 	%p3, %r2, %r4;
	and.pred  	%p1, %p3, %p2;
	mov.u32 	%r12, _ZZ16matrix_transposePKfPfiiE4tile;
	mad.lo.s32 	%r13, %r8, 68, %r12;
	shl.b32 	%r14, %r9, 2;
	add.s32 	%r3, %r13, %r14;
	not.pred 	%p4, %p1;
	@%p4 bra 	$L__BB0_2;
	cvta.to.global.u64 	%rd3, %rd1;
	mad.lo.s32 	%r15, %r4, %r1, %r2;
	mul.wide.s32 	%rd4, %r15, 4;
	add.s64 	%rd5, %rd3, %rd4;
	ld.global.f32 	%f1, [%rd5];
	st.shared.f32 	[%r3], %f1;
$L__BB0_2:
	bar.sync 	0;
	@%p4 bra 	$L__BB0_4;
	ld.shared.f32 	%f2, [%r3];
	mad.lo.s32 	%r16, %r5, %r2, %r1;
	cvta.to.global.u64 	%rd6, %rd2;
	mul.wide.s32 	%rd7, %r16, 4;
	add.s64 	%rd8, %rd6, %rd7;
	st.global.f32 	[%rd8], %f2;
$L__BB0_4:
	ret;

}


// ===== COMPILED SASS (sm_100) =====

	.target	sm_100

	.elftype	@"ET_EXEC"


//--------------------- .note.nv.tkinfo           --------------------------
	.section	.note.nv.tkinfo,"",@"SHT_NOTE"
	.sectionflags	@"SHF_NOTE_NV_TKINFO"
	.tkinfo
        /*0018*/ 	.word	0x00000002
        /*0030*/ 	.string	""
        /*0030*/ 	.string	"ptxas"
        /*0030*/ 	.string	"Cuda compilation tools, release 13.0, V13.0.88"
        /*0030*/ 	.string	"Build cuda_13.0.r13.0/compiler.36424714_0"
        /*0030*/ 	.string	"-arch sm_100 -m 64 "



//--------------------- .note.nv.cuinfo           --------------------------
	.section	.note.nv.cuinfo,"",@"SHT_NOTE"
	.sectionflags	@"SHF_NOTE_NV_CUINFO"
        /*0018*/ 	.short	0x0002
        /*001a*/ 	.short	0x0064
        /*001c*/ 	.short	0x0082
	.zero		2


//--------------------- .nv.info                  --------------------------
	.section	.nv.info,"",@"SHT_CUDA_INFO"
	.align	4


	//----- nvinfo : EIATTR_REGCOUNT
	.align		4
        /*0000*/ 	.byte	0x04, 0x2f
        /*0002*/ 	.short	(.L_1 - .L_0)
	.align		4
.L_0:
        /*0004*/ 	.word	index@(_Z16matrix_transposePKfPfii)
        /*0008*/ 	.word	0x0000000e


	//----- nvinfo : EIATTR_FRAME_SIZE
	.align		4
.L_1:
        /*000c*/ 	.byte	0x04, 0x11
        /*000e*/ 	.short	(.L_3 - .L_2)
	.align		4
.L_2:
        /*0010*/ 	.word	index@(_Z16matrix_transposePKfPfii)
        /*0014*/ 	.word	0x00000000


	//----- nvinfo : EIATTR_MIN_STACK_SIZE
	.align		4
.L_3:
        /*0018*/ 	.byte	0x04, 0x12
        /*001a*/ 	.short	(.L_5 - .L_4)
	.align		4
.L_4:
        /*001c*/ 	.word	index@(_Z16matrix_transposePKfPfii)
        /*0020*/ 	.word	0x00000000
.L_5:


//--------------------- .nv.compat                --------------------------
	.section	.nv.compat,"",@"SHT_CUDA_COMPAT_INFO"
	.align	4
        /*0000*/ 	.byte	0x02, 0x09, 0x00, 0x00, 0x02, 0x02, 0x01, 0x00, 0x02, 0x05, 0x05, 0x00, 0x03, 0x07, 0x01, 0x01
        /*0010*/ 	.byte	0x02, 0x03, 0x00, 0x00, 0x02, 0x06, 0x01, 0x00, 0x04, 0x0b, 0x08, 0x00, 0x09, 0x00, 0x00, 0x00
        /*0020*/ 	.byte	0x00, 0x00, 0x00, 0x00


//--------------------- .nv.info._Z16matrix_transposePKfPfii --------------------------
	.section	.nv.info._Z16matrix_transposePKfPfii,"",@"SHT_CUDA_INFO"
	.sectionflags	@""
	.align	4


	//----- nvinfo : EIATTR_CUDA_API_VERSION
	.align		4
        /*0000*/ 	.byte	0x04, 0x37
        /*0002*/ 	.short	(.L_7 - .L_6)
.L_6:
        /*0004*/ 	.word	0x00000082


	//----- nvinfo : EIATTR_KPARAM_INFO
	.align		4
.L_7:
        /*0008*/ 	.byte	0x04, 0x17
        /*000a*/ 	.short	(.L_9 - .L_8)
.L_8:
        /*000c*/ 	.word	0x00000000
        /*0010*/ 	.short	0x0003
        /*0012*/ 	.short	0x0014
        /*0014*/ 	.byte	0x00, 0xf0, 0x11, 0x00


	//----- nvinfo : EIATTR_KPARAM_INFO
	.align		4
.L_9:
        /*0018*/ 	.byte	0x04, 0x17
        /*001a*/ 	.short	(.L_11 - .L_10)
.L_10:
        /*001c*/ 	.word	0x00000000
        /*0020*/ 	.short	0x0002
        /*0022*/ 	.short	0x0010
        /*0024*/ 	.byte	0x00, 0xf0, 0x11, 0x00


	//----- nvinfo : EIATTR_KPARAM_INFO
	.align		4
.L_11:
        /*0028*/ 	.byte	0x04, 0x17
        /*002a*/ 	.short	(.L_13 - .L_12)
.L_12:
        /*002c*/ 	.word	0x00000000
        /*0030*/ 	.short	0x0001
        /*0032*/ 	.short	0x0008
        /*0034*/ 	.byte	0x00, 0xf5, 0x21, 0x00


	//----- nvinfo : EIATTR_KPARAM_INFO
	.align		4
.L_13:
        /*0038*/ 	.byte	0x04, 0x17
        /*003a*/ 	.short	(.L_15 - .L_14)
.L_14:
        /*003c*/ 	.word	0x00000000
        /*0040*/ 	.short	0x0000
        /*0042*/ 	.short	0x0000
        /*0044*/ 	.byte	0x00, 0xf5, 0x21, 0x00


	//----- nvinfo : EIATTR_SPARSE_MMA_MASK
	.align		4
.L_15:
        /*0048*/ 	.byte	0x03, 0x50
        /*004a*/ 	.short	0x0000


	//----- nvinfo : EIATTR_MAXREG_COUNT
	.align		4
        /*004c*/ 	.byte	0x03, 0x1b
        /*004e*/ 	.short	0x00ff


	//----- nvinfo : EIATTR_NUM_BARRIERS
	.align		4
        /*0050*/ 	.byte	0x02, 0x4c
        /*0052*/ 	.byte	0x01
	.zero		1


	//----- nvinfo : EIATTR_MERCURY_ISA_VERSION
	.align		4
        /*0054*/ 	.byte	0x03, 0x5f
        /*0056*/ 	.short	0x0101


	//----- nvinfo : EIATTR_VRC_CTA_INIT_COUNT
	.align		4
        /*0058*/ 	.byte	0x02, 0x4a
	.zero		1
	.zero		1


	//----- nvinfo : EIATTR_EXIT_INSTR_OFFSETS
	.align		4
        /*005c*/ 	.byte	0x04, 0x1c
        /*005e*/ 	.short	(.L_17 - .L_16)


	//   ....[0]....
.L_16:
        /*0060*/ 	.word	0x00000180


	//   ....[1]....
        /*0064*/ 	.word	0x000001e0


	//----- nvinfo : EIATTR_CBANK_PARAM_SIZE
	.align		4
.L_17:
        /*0068*/ 	.byte	0x03, 0x19
        /*006a*/ 	.short	0x0018


	//----- nvinfo : EIATTR_PARAM_CBANK
	.align		4
        /*006c*/ 	.byte	0x04, 0x0a
        /*006e*/ 	.short	(.L_19 - .L_18)
	.align		4
.L_18:
        /*0070*/ 	.word	index@(.nv.constant0._Z16matrix_transposePKfPfii)
        /*0074*/ 	.short	0x0380
        /*0076*/ 	.short	0x0018


	//----- nvinfo : EIATTR_SW_WAR
	.align		4
.L_19:
        /*0078*/ 	.byte	0x04, 0x36
        /*007a*/ 	.short	(.L_21 - .L_20)
.L_20:
        /*007c*/ 	.word	0x00000008
.L_21:


//--------------------- .nv.callgraph             --------------------------
	.section	.nv.callgraph,"",@"SHT_CUDA_CALLGRAPH"
	.align	4
	.sectionentsize	8
	.align		4
        /*0000*/ 	.word	0x00000000
	.align		4
        /*0004*/ 	.word	0xffffffff
	.align		4
        /*0008*/ 	.word	0x00000000
	.align		4
        /*000c*/ 	.word	0xfffffffe
	.align		4
        /*0010*/ 	.word	0x00000000
	.align		4
        /*0014*/ 	.word	0xfffffffd
	.align		4
        /*0018*/ 	.word	0x00000000
	.align		4
        /*001c*/ 	.word	0xfffffffc


//--------------------- .text._Z16matrix_transposePKfPfii --------------------------
	.section	.text._Z16matrix_transposePKfPfii,"ax",@progbits
	.align	128
        .global         _Z16matrix_transposePKfPfii
        .type           _Z16matrix_transposePKfPfii,@function
        .size           _Z16matrix_transposePKfPfii,(.L_x_1 - _Z16matrix_transposePKfPfii)
        .other          _Z16matrix_transposePKfPfii,@"STO_CUDA_ENTRY STV_DEFAULT"
_Z16matrix_transposePKfPfii:
.text._Z16matrix_transposePKfPfii:
[----:B------:R-:W-:Y:S01]  /*0000*/  LDC R1, c[0x0][0x37c] ;  /* 0x0000df00ff017b82 */ /* 0x000fe20000000800 */
[----:B------:R-:W0:Y:S07]  /*0010*/  S2R R11, SR_TID.Y ;  /* 0x00000000000b7919 */ /* 0x000e2e0000002200 */
[----:B------:R-:W0:Y:S01]  /*0020*/  S2UR UR5, SR_CTAID.Y ;  /* 0x00000000000579c3 */ /* 0x000e220000002600 */
[----:B------:R-:W1:Y:S01]  /*0030*/  LDCU.64 UR6, c[0x0][0x390] ;  /* 0x00007200ff0677ac */ /* 0x000e620008000a00 */
[----:B------:R-:W2:Y:S06]  /*0040*/  S2R R9, SR_TID.X ;  /* 0x0000000000097919 */ /* 0x000eac0000002100 */
[----:B------:R-:W0:Y:S08]  /*0050*/  LDC R0, c[0x0][0x364] ;  /* 0x0000d900ff007b82 */ /* 0x000e300000000800 */
[----:B------:R-:W2:Y:S08]  /*0060*/  S2UR UR4, SR_CTAID.X ;  /* 0x00000000000479c3 */ /* 0x000eb00000002500 */
[----:B------:R-:W2:Y:S01]  /*0070*/  LDC R2, c[0x0][0x360] ;  /* 0x0000d800ff027b82 */ /* 0x000ea20000000800 */
[----:B0-----:R-:W-:-:S05]  /*0080*/  IMAD R0, R0, UR5, R11 ;  /* 0x0000000500007c24 */ /* 0x001fca000f8e020b */
[----:B-1----:R-:W-:Y:S01]  /*0090*/  ISETP.GE.AND P0, PT, R0, UR7, PT ;  /* 0x0000000700007c0c */ /* 0x002fe2000bf06270 */
[----:B--2---:R-:W-:Y:S01]  /*00a0*/  IMAD R5, R2, UR4, R9 ;  /* 0x0000000402057c24 */ /* 0x004fe2000f8e0209 */
[----:B------:R-:W0:Y:S04]  /*00b0*/  LDCU.64 UR4, c[0x0][0x358] ;  /* 0x00006b00ff0477ac */ /* 0x000e280008000a00 */
[----:B------:R-:W-:-:S13]  /*00c0*/  ISETP.LT.AND P0, PT, R5, UR6, !P0 ;  /* 0x0000000605007c0c */ /* 0x000fda000c701270 */
[----:B------:R-:W1:Y:S01]  /*00d0*/  @P0 LDC.64 R2, c[0x0][0x380] ;  /* 0x0000e000ff020b82 */ /* 0x000e620000000a00 */
[----:B------:R-:W-:-:S04]  /*00e0*/  @P0 IMAD R7, R0, UR6, R5 ;  /* 0x0000000600070c24 */ /* 0x000fc8000f8e0205 */
[----:B-1----:R-:W-:-:S06]  /*00f0*/  @P0 IMAD.WIDE R2, R7, 0x4, R2 ;  /* 0x0000000407020825 */ /* 0x002fcc00078e0202 */
[----:B0-----:R-:W2:Y:S01]  /*0100*/  @P0 LDG.E R3, desc[UR4][R2.64] ;  /* 0x0000000402030981 */ /* 0x001ea2000c1e1900 */
[----:B------:R-:W-:Y:S01]  /*0110*/  MOV R4, 0x400 ;  /* 0x0000040000047802 */ /* 0x000fe20000000f00 */
[----:B------:R-:W0:Y:S03]  /*0120*/  S2R R7, SR_CgaCtaId ;  /* 0x0000000000077919 */ /* 0x000e260000008800 */
[----:B0-----:R-:W-:-:S05]  /*0130*/  LEA R4, R7, R4, 0x18 ;  /* 0x0000000407047211 */ /* 0x001fca00078ec0ff */
[----:B------:R-:W-:-:S05]  /*0140*/  IMAD R4, R9, 0x44, R4 ;  /* 0x0000004409047824 */ /* 0x000fca00078e0204 */
[----:B------:R-:W-:-:S05]  /*0150*/  LEA R4, R11, R4, 0x2 ;  /* 0x000000040b047211 */ /* 0x000fca00078e10ff */
[----:B--2---:R0:W-:Y:S01]  /*0160*/  @P0 STS [R4], R3 ;  /* 0x0000000304000388 */ /* 0x0041e20000000800 */
[----:B------:R-:W-:Y:S06]  /*0170*/  BAR.SYNC.DEFER_BLOCKING 0x0 ;  /* 0x0000000000007b1d */ /* 0x000fec0000010000 */
[----:B------:R-:W-:Y:S05]  /*0180*/  @!P0 EXIT ;  /* 0x000000000000894d */ /* 0x000fea0003800000 */
[----:B------:R-:W1:Y:S01]  /*0190*/  LDS R7, [R4] ;  /* 0x0000000004077984 */ /* 0x000e620000000800 */
[----:B0-----:R-:W0:Y:S01]  /*01a0*/  LDC.64 R2, c[0x0][0x388] ;  /* 0x0000e200ff027b82 */ /* 0x001e220000000a00 */
[----:B------:R-:W-:-:S04]  /*01b0*/  IMAD R5, R5, UR7, R0 ;  /* 0x0000000705057c24 */ /* 0x000fc8000f8e0200 */
[----:B0-----:R-:W-:-:S05]  /*01c0*/  IMAD.WIDE R2, R5, 0x4, R2 ;  /* 0x0000000405027825 */ /* 0x001fca00078e0202 */
[----:B-1----:R-:W-:Y:S01]  /*01d0*/  STG.E desc[UR4][R2.64], R7 ;  /* 0x0000000702007986 */ /* 0x002fe2000c101904 */
[----:B------:R-:W-:Y:S05]  /*01e0*/  EXIT ;  /* 0x000000000000794d */ /* 0x000fea0003800000 */
.L_x_0:
[----:B------:R-:W-:-:S00]  /*01f0*/  BRA `(.L_x_0) ;  /* 0xfffffffc00fc7947 */ /* 0x000fc0000383ffff */
[----:B------:R-:W-:-:S00]  /*0200*/  NOP ;  /* 0x0000000000007918 */ /* 0x000fc00000000000 */
[----:B------:R-:W-:-:S00]  /*0210*/  NOP ;  /* 0x0000000000007918 */ /* 0x000fc00000000000 */
[----:B------:R-:W-:-:S00]  /*0220*/  NOP ;  /* 0x0000000000007918 */ /* 0x000fc00000000000 */
[----:B------:R-:W-:-:S00]  /*0230*/  NOP ;  /* 0x0000000000007918 */ /* 0x000fc00000000000 */
[----:B------:R-:W-:-:S00]  /*0240*/  NOP ;  /* 0x0000000000007918 */ /* 0x000fc00000000000 */
[----:B------:R-:W-:-:S00]  /*0250*/  NOP ;  /* 0x0000000000007918 */ /* 0x000fc00000000000 */
[----:B------:R-:W-:-:S00]  /*0260*/  NOP ;  /* 0x0000000000007918 */ /* 0x000fc00000000000 */
[----:B------:R-:W-:-:S00]  /*0270*/  NOP ;  /* 0x0000000000007918 */ /* 0x000fc00000000000 */
.L_x_1:


//--------------------- .nv.shared._Z16matrix_transposePKfPfii --------------------------
	.section	.nv.shared._Z16matrix_transposePKfPfii,"aw",@nobits
	.sectionflags	@""
	.align	4
.nv.shared._Z16matrix_transposePKfPfii:
	.zero		2112


//--------------------- .nv.shared.reserved.0     --------------------------
	.section	.nv.shared.reserved.0,"aw",@nobits
	.weak		__nv_reservedSMEM_offset_0_alias
	.size		__nv_reservedSMEM_offset_0_alias, 0, 64
	.other		__nv_reservedSMEM_offset_0_alias,@"STO_CUDA_RESERVED_SHARED STV_DEFAULT"
__nv_reservedSMEM_offset_0_alias:
	.zero		0
	.zero		64


//--------------------- .nv.constant0._Z16matrix_transposePKfPfii --------------------------
	.section	.nv.constant0._Z16matrix_transposePKfPfii,"a",@progbits
	.sectionflags	@""
	.align	4
.nv.constant0._Z16matrix_transposePKfPfii:
	.zero		920


//--------------------- SYMBOLS --------------------------

	.type		.nv.reservedSmem.offset0,@object
	.size		.nv.reservedSmem.offset0,0x4
	.type		.nv.reservedSmem.cap,@object
	.size		.nv.reservedSmem.cap,0x4
